	.headerflags	@"EF_CUDA_TEXMODE_UNIFIED EF_CUDA_64BIT_ADDRESS EF_CUDA_ACCELERATORS EF_CUDA_SM90 EF_CUDA_VIRTUAL_SM(EF_CUDA_SM90)"
	.elftype	@"ET_EXEC"


//--------------------- .nv.info                  --------------------------
	.section	.nv.info,"",@"SHT_CUDA_INFO"
	.align	4


	//----- nvinfo : EIATTR_REGCOUNT
	.align		4
        /*0000*/ 	.byte	0x04, 0x2f
        /*0002*/ 	.short	(.L_1 - .L_0)
	.align		4
.L_0:
        /*0004*/ 	.word	index@(triton_poi_fused_addmm_28)
        /*0008*/ 	.word	0x0000000e


	//----- nvinfo : EIATTR_MIN_STACK_SIZE
	.align		4
.L_1:
        /*000c*/ 	.byte	0x04, 0x12
        /*000e*/ 	.short	(.L_3 - .L_2)
	.align		4
.L_2:
        /*0010*/ 	.word	index@(triton_poi_fused_addmm_28)
        /*0014*/ 	.word	0x00000000


	//----- nvinfo : EIATTR_FRAME_SIZE
	.align		4
.L_3:
        /*0018*/ 	.byte	0x04, 0x11
        /*001a*/ 	.short	(.L_5 - .L_4)
	.align		4
.L_4:
        /*001c*/ 	.word	index@(triton_poi_fused_addmm_28)
        /*0020*/ 	.word	0x00000000


	//----- nvinfo : EIATTR_MIN_STACK_SIZE
	.align		4
.L_5:
        /*0024*/ 	.byte	0x04, 0x12
        /*0026*/ 	.short	(.L_7 - .L_6)
	.align		4
.L_6:
        /*0028*/ 	.word	index@(triton_poi_fused_addmm_28)
        /*002c*/ 	.word	0x00000000
.L_7:


//--------------------- .nv.info.triton_poi_fused_addmm_28 --------------------------
	.section	.nv.info.triton_poi_fused_addmm_28,"",@"SHT_CUDA_INFO"
	.sectionflags	@""
	.align	4


	//----- nvinfo : EIATTR_CUDA_API_VERSION
	.align		4
        /*0000*/ 	.byte	0x04, 0x37
        /*0002*/ 	.short	(.L_9 - .L_8)
.L_8:
        /*0004*/ 	.word	0x0000007c


	//----- nvinfo : EIATTR_KPARAM_INFO
	.align		4
.L_9:
        /*0008*/ 	.byte	0x04, 0x17
        /*000a*/ 	.short	(.L_11 - .L_10)
.L_10:
        /*000c*/ 	.word	0x00000000
        /*0010*/ 	.short	0x0002
        /*0012*/ 	.short	0x0010
        /*0014*/ 	.byte	0x00, 0xf0, 0x11, 0x00


	//----- nvinfo : EIATTR_KPARAM_INFO
	.align		4
.L_11:
        /*0018*/ 	.byte	0x04, 0x17
        /*001a*/ 	.short	(.L_13 - .L_12)
.L_12:
        /*001c*/ 	.word	0x00000000
        /*0020*/ 	.short	0x0001
        /*0022*/ 	.short	0x0008
        /*0024*/ 	.byte	0x00, 0xf4, 0x21, 0x00


	//----- nvinfo : EIATTR_KPARAM_INFO
	.align		4
.L_13:
        /*0028*/ 	.byte	0x04, 0x17
        /*002a*/ 	.short	(.L_15 - .L_14)
.L_14:
        /*002c*/ 	.word	0x00000000
        /*0030*/ 	.short	0x0000
        /*0032*/ 	.short	0x0000
        /*0034*/ 	.byte	0x00, 0xf4, 0x21, 0x00


	//----- nvinfo : EIATTR_SPARSE_MMA_MASK
	.align		4
.L_15:
        /*0038*/ 	.byte	0x03, 0x50
        /*003a*/ 	.short	0x0000


	//----- nvinfo : EIATTR_MAXREG_COUNT
	.align		4
        /*003c*/ 	.byte	0x03, 0x1b
        /*003e*/ 	.short	0x00ff


	//----- nvinfo : EIATTR_EXIT_INSTR_OFFSETS
	.align		4
        /*0040*/ 	.byte	0x04, 0x1c
        /*0042*/ 	.short	(.L_17 - .L_16)


	//   ....[0]....
.L_16:
        /*0044*/ 	.word	0x00000120


	//----- nvinfo : EIATTR_REQNTID
	.align		4
.L_17:
        /*0048*/ 	.byte	0x04, 0x10
        /*004a*/ 	.short	(.L_19 - .L_18)
.L_18:
        /*004c*/ 	.word	0x00000080
        /*0050*/ 	.word	0x00000001
        /*0054*/ 	.word	0x00000001


	//----- nvinfo : EIATTR_CBANK_PARAM_SIZE
	.align		4
.L_19:
        /*0058*/ 	.byte	0x03, 0x19
        /*005a*/ 	.short	0x0014


	//----- nvinfo : EIATTR_PARAM_CBANK
	.align		4
        /*005c*/ 	.byte	0x04, 0x0a
        /*005e*/ 	.short	(.L_21 - .L_20)
	.align		4
.L_20:
        /*0060*/ 	.word	index@(.nv.constant0.triton_poi_fused_addmm_28)
        /*0064*/ 	.short	0x0210
        /*0066*/ 	.short	0x0014


	//----- nvinfo : EIATTR_SW_WAR
	.align		4
.L_21:
        /*0068*/ 	.byte	0x04, 0x36
        /*006a*/ 	.short	(.L_23 - .L_22)
.L_22:
        /*006c*/ 	.word	0x00000008
.L_23:


//--------------------- .nv.callgraph             --------------------------
	.section	.nv.callgraph,"",@"SHT_CUDA_CALLGRAPH"
	.align	4
	.sectionentsize	8
	.align		4
        /*0000*/ 	.word	0x00000000
	.align		4
        /*0004*/ 	.word	0xffffffff
	.align		4
        /*0008*/ 	.word	0x00000000
	.align		4
        /*000c*/ 	.word	0xfffffffe
	.align		4
        /*0010*/ 	.word	0x00000000
	.align		4
        /*0014*/ 	.word	0xfffffffd
	.align		4
        /*0018*/ 	.word	0x00000000
	.align		4
        /*001c*/ 	.word	0xfffffffc


//--------------------- .text.triton_poi_fused_addmm_28 --------------------------
	.section	.text.triton_poi_fused_addmm_28,"ax",@progbits
	.align	128
        .global         triton_poi_fused_addmm_28
        .type           triton_poi_fused_addmm_28,@function
        .size           triton_poi_fused_addmm_28,(.L_x_1 - triton_poi_fused_addmm_28)
        .other          triton_poi_fused_addmm_28,@"STO_CUDA_ENTRY STV_DEFAULT"
triton_poi_fused_addmm_28:
.text.triton_poi_fused_addmm_28:
[----:B------:R-:W-:Y:S01]  /*0000*/  LDC R1, c[0x0][0x28] ;  /* 0x00000a00ff017b82 */ /* 0x000fe20000000800 */
[----:B------:R-:W1:Y:S07]  /*0010*/  S2R R0, SR_TID.X ;  /* 0x0000000000007919 */ /* 0x000e6e0000002100 */
[----:B------:R-:W2:Y:S01]  /*0020*/  LDC.64 R4, c[0x0][0x210] ;  /* 0x00008400ff047b82 */ /* 0x000ea20000000a00 */
[----:B------:R-:W-:Y:S01]  /*0030*/  HFMA2.MMA R2, -RZ, RZ, 0, 3.5762786865234375e-07 ;  /* 0x00000006ff027435 */ /* 0x000fe200000001ff */
[----:B------:R-:W-:Y:S01]  /*0040*/  ULDC.64 UR4, c[0x0][0x208] ;  /* 0x0000820000047ab9 */ /* 0x000fe20000000a00 */
[----:B------:R-:W3:Y:S01]  /*0050*/  S2R R9, SR_CTAID.X ;  /* 0x0000000000097919 */ /* 0x000ee20000002500 */
[----:B-1----:R-:W-:-:S04]  /*0060*/  SHF.L.U32 R0, R0, 0x1, RZ ;  /* 0x0000000100007819 */ /* 0x002fc800000006ff */
[----:B------:R-:W-:-:S04]  /*0070*/  LOP3.LUT R0, R0, 0xfe, RZ, 0xc0, !PT ;  /* 0x000000fe00007812 */ /* 0x000fc800078ec0ff */
[----:B---3--:R-:W-:-:S05]  /*0080*/  LEA R9, R9, R0, 0x8 ;  /* 0x0000000009097211 */ /* 0x008fca00078e40ff */
[----:B------:R-:W-:-:S05]  /*0090*/  IMAD R3, R9, R2, 0x4 ;  /* 0x0000000409037424 */ /* 0x000fca00078e0202 */
[----:B------:R-:W-:Y:S01]  /*00a0*/  IADD3 R7, R3, 0x6, RZ ;  /* 0x0000000603077810 */ /* 0x000fe20007ffe0ff */
[----:B--2---:R-:W-:-:S04]  /*00b0*/  IMAD.WIDE R2, R3, 0x4, R4 ;  /* 0x0000000403027825 */ /* 0x004fc800078e0204 */
[----:B------:R-:W-:Y:S01]  /*00c0*/  IMAD.WIDE R4, R7, 0x4, R4 ;  /* 0x0000000407047825 */ /* 0x000fe200078e0204 */
[----:B------:R-:W2:Y:S01]  /*00d0*/  LDG.E.EL R10, desc[UR4][R2.64] ;  /* 0x00000004020a7981 */ /* 0x000ea2000c2e1900 */
[----:B------:R-:W1:Y:S03]  /*00e0*/  LDC.64 R6, c[0x0][0x218] ;  /* 0x00008600ff067b82 */ /* 0x000e660000000a00 */
[----:B------:R-:W2:Y:S01]  /*00f0*/  LDG.E.EL R11, desc[UR4][R4.64] ;  /* 0x00000004040b7981 */ /* 0x000ea2000c2e1900 */
[----:B-1----:R-:W-:-:S05]  /*0100*/  IMAD.WIDE R6, R9, 0x4, R6 ;  /* 0x0000000409067825 */ /* 0x002fca00078e0206 */
[----:B--2---:R-:W-:Y:S01]  /*0110*/  STG.E.64 desc[UR4][R6.64], R10 ;  /* 0x0000000a06007986 */ /* 0x004fe2000c101b04 */
[----:B------:R-:W-:Y:S05]  /*0120*/  EXIT ;  /* 0x000000000000794d */ /* 0x000fea0003800000 */
.L_x_0:
[----:B------:R-:W-:-:S00]  /*0130*/  BRA `(.L_x_0) ;  /* 0xfffffffc00fc7947 */ /* 0x000fc0000383ffff */
[----:B------:R-:W-:-:S00]  /*0140*/  NOP ;  /* 0x0000000000007918 */ /* 0x000fc00000000000 */
        /* <DEDUP_REMOVED lines=11> */
.L_x_1:


//--------------------- .nv.constant0.triton_poi_fused_addmm_28 --------------------------
	.section	.nv.constant0.triton_poi_fused_addmm_28,"a",@progbits
	.sectionflags	@""
	.align	4
.nv.constant0.triton_poi_fused_addmm_28:
	.zero		548
